	.headerflags	@"EF_CUDA_TEXMODE_UNIFIED EF_CUDA_64BIT_ADDRESS EF_CUDA_ACCELERATORS EF_CUDA_SM90 EF_CUDA_VIRTUAL_SM(EF_CUDA_SM90)"
	.elftype	@"ET_EXEC"


//--------------------- .nv.info                  --------------------------
	.section	.nv.info,"",@"SHT_CUDA_INFO"
	.align	4


	//----- nvinfo : EIATTR_REGCOUNT
	.align		4
        /*0000*/ 	.byte	0x04, 0x2f
        /*0002*/ 	.short	(.L_3 - .L_2)
	.align		4
.L_2:
        /*0004*/ 	.word	index@(triton_poi_fused__native_batch_norm_legit_no_training_add_relu_15)
        /*0008*/ 	.word	0x00000030


	//----- nvinfo : EIATTR_MIN_STACK_SIZE
	.align		4
.L_3:
        /*000c*/ 	.byte	0x04, 0x12
        /*000e*/ 	.short	(.L_5 - .L_4)
	.align		4
.L_4:
        /*0010*/ 	.word	index@(triton_poi_fused__native_batch_norm_legit_no_training_add_relu_15)
        /*0014*/ 	.word	0x00000000


	//----- nvinfo : EIATTR_FRAME_SIZE
	.align		4
.L_5:
        /*0018*/ 	.byte	0x04, 0x11
        /*001a*/ 	.short	(.L_7 - .L_6)
	.align		4
.L_6:
        /*001c*/ 	.word	index@(triton_poi_fused__native_batch_norm_legit_no_training_add_relu_15)
        /*0020*/ 	.word	0x00000000


	//----- nvinfo : EIATTR_MIN_STACK_SIZE
	.align		4
.L_7:
        /*0024*/ 	.byte	0x04, 0x12
        /*0026*/ 	.short	(.L_9 - .L_8)
	.align		4
.L_8:
        /*0028*/ 	.word	index@(triton_poi_fused__native_batch_norm_legit_no_training_add_relu_15)
        /*002c*/ 	.word	0x00000000
.L_9:


//--------------------- .nv.info.triton_poi_fused__native_batch_norm_legit_no_training_add_relu_15 --------------------------
	.section	.nv.info.triton_poi_fused__native_batch_norm_legit_no_training_add_relu_15,"",@"SHT_CUDA_INFO"
	.sectionflags	@""
	.align	4


	//----- nvinfo : EIATTR_CUDA_API_VERSION
	.align		4
        /*0000*/ 	.byte	0x04, 0x37
        /*0002*/ 	.short	(.L_11 - .L_10)
.L_10:
        /*0004*/ 	.word	0x0000007c


	//----- nvinfo : EIATTR_KPARAM_INFO
	.align		4
.L_11:
        /*0008*/ 	.byte	0x04, 0x17
        /*000a*/ 	.short	(.L_13 - .L_12)
.L_12:
        /*000c*/ 	.word	0x00000000
        /*0010*/ 	.short	0x0008
        /*0012*/ 	.short	0x003c
        /*0014*/ 	.byte	0x00, 0xf0, 0x11, 0x00


	//----- nvinfo : EIATTR_KPARAM_INFO
	.align		4
.L_13:
        /*0018*/ 	.byte	0x04, 0x17
        /*001a*/ 	.short	(.L_15 - .L_14)
.L_14:
        /*001c*/ 	.word	0x00000000
        /*0020*/ 	.short	0x0007
        /*0022*/ 	.short	0x0038
        /*0024*/ 	.byte	0x00, 0xf0, 0x11, 0x00


	//----- nvinfo : EIATTR_KPARAM_INFO
	.align		4
.L_15:
        /*0028*/ 	.byte	0x04, 0x17
        /*002a*/ 	.short	(.L_17 - .L_16)
.L_16:
        /*002c*/ 	.word	0x00000000
        /*0030*/ 	.short	0x0006
        /*0032*/ 	.short	0x0030
        /*0034*/ 	.byte	0x00, 0xf4, 0x21, 0x00


	//----- nvinfo : EIATTR_KPARAM_INFO
	.align		4
.L_17:
        /*0038*/ 	.byte	0x04, 0x17
        /*003a*/ 	.short	(.L_19 - .L_18)
.L_18:
        /*003c*/ 	.word	0x00000000
        /*0040*/ 	.short	0x0005
        /*0042*/ 	.short	0x0028
        /*0044*/ 	.byte	0x00, 0xf4, 0x21, 0x00


	//----- nvinfo : EIATTR_KPARAM_INFO
	.align		4
.L_19:
        /*0048*/ 	.byte	0x04, 0x17
        /*004a*/ 	.short	(.L_21 - .L_20)
.L_20:
        /*004c*/ 	.word	0x00000000
        /*0050*/ 	.short	0x0004
        /*0052*/ 	.short	0x0020
        /*0054*/ 	.byte	0x00, 0xf4, 0x21, 0x00


	//----- nvinfo : EIATTR_KPARAM_INFO
	.align		4
.L_21:
        /*0058*/ 	.byte	0x04, 0x17
        /*005a*/ 	.short	(.L_23 - .L_22)
.L_22:
        /*005c*/ 	.word	0x00000000
        /*0060*/ 	.short	0x0003
        /*0062*/ 	.short	0x0018
        /*0064*/ 	.byte	0x00, 0xf4, 0x21, 0x00


	//----- nvinfo : EIATTR_KPARAM_INFO
	.align		4
.L_23:
        /*0068*/ 	.byte	0x04, 0x17
        /*006a*/ 	.short	(.L_25 - .L_24)
.L_24:
        /*006c*/ 	.word	0x00000000
        /*0070*/ 	.short	0x0002
        /*0072*/ 	.short	0x0010
        /*0074*/ 	.byte	0x00, 0xf4, 0x21, 0x00


	//----- nvinfo : EIATTR_KPARAM_INFO
	.align		4
.L_25:
        /*0078*/ 	.byte	0x04, 0x17
        /*007a*/ 	.short	(.L_27 - .L_26)
.L_26:
        /*007c*/ 	.word	0x00000000
        /*0080*/ 	.short	0x0001
        /*0082*/ 	.short	0x0008
        /*0084*/ 	.byte	0x00, 0xf4, 0x21, 0x00


	//----- nvinfo : EIATTR_KPARAM_INFO
	.align		4
.L_27:
        /*0088*/ 	.byte	0x04, 0x17
        /*008a*/ 	.short	(.L_29 - .L_28)
.L_28:
        /*008c*/ 	.word	0x00000000
        /*0090*/ 	.short	0x0000
        /*0092*/ 	.short	0x0000
        /*0094*/ 	.byte	0x00, 0xf4, 0x21, 0x00


	//----- nvinfo : EIATTR_SPARSE_MMA_MASK
	.align		4
.L_29:
        /*0098*/ 	.byte	0x03, 0x50
        /*009a*/ 	.short	0x0000


	//----- nvinfo : EIATTR_MAXREG_COUNT
	.align		4
        /*009c*/ 	.byte	0x03, 0x1b
        /*009e*/ 	.short	0x00ff


	//----- nvinfo : EIATTR_EXIT_INSTR_OFFSETS
	.align		4
        /*00a0*/ 	.byte	0x04, 0x1c
        /*00a2*/ 	.short	(.L_31 - .L_30)


	//   ....[0]....
.L_30:
        /*00a4*/ 	.word	0x00001320


	//   ....[1]....
        /*00a8*/ 	.word	0x00001370


	//----- nvinfo : EIATTR_REQNTID
	.align		4
.L_31:
        /*00ac*/ 	.byte	0x04, 0x10
        /*00ae*/ 	.short	(.L_33 - .L_32)
.L_32:
        /*00b0*/ 	.word	0x00000100
        /*00b4*/ 	.word	0x00000001
        /*00b8*/ 	.word	0x00000001


	//----- nvinfo : EIATTR_CBANK_PARAM_SIZE
	.align		4
.L_33:
        /*00bc*/ 	.byte	0x03, 0x19
        /*00be*/ 	.short	0x0040


	//----- nvinfo : EIATTR_PARAM_CBANK
	.align		4
        /*00c0*/ 	.byte	0x04, 0x0a
        /*00c2*/ 	.short	(.L_35 - .L_34)
	.align		4
.L_34:
        /*00c4*/ 	.word	index@(.nv.constant0.triton_poi_fused__native_batch_norm_legit_no_training_add_relu_15)
        /*00c8*/ 	.short	0x0210
        /*00ca*/ 	.short	0x0040


	//----- nvinfo : EIATTR_SW_WAR
	.align		4
.L_35:
        /*00cc*/ 	.byte	0x04, 0x36
        /*00ce*/ 	.short	(.L_37 - .L_36)
.L_36:
        /*00d0*/ 	.word	0x00000008
.L_37:


//--------------------- .nv.callgraph             --------------------------
	.section	.nv.callgraph,"",@"SHT_CUDA_CALLGRAPH"
	.align	4
	.sectionentsize	8
	.align		4
        /*0000*/ 	.word	0x00000000
	.align		4
        /*0004*/ 	.word	0xffffffff
	.align		4
        /*0008*/ 	.word	0x00000000
	.align		4
        /*000c*/ 	.word	0xfffffffe
	.align		4
        /*0010*/ 	.word	0x00000000
	.align		4
        /*0014*/ 	.word	0xfffffffd
	.align		4
        /*0018*/ 	.word	0x00000000
	.align		4
        /*001c*/ 	.word	0xfffffffc


//--------------------- .nv.constant4             --------------------------
	.section	.nv.constant4,"a",@progbits
	.align	8
	.align		8
.nv.constant4:
        /*0000*/ 	.dword	_$_str
	.align		8
        /*0008*/ 	.dword	_$_str_$_2


//--------------------- .text.triton_poi_fused__native_batch_norm_legit_no_training_add_relu_15 --------------------------
	.section	.text.triton_poi_fused__native_batch_norm_legit_no_training_add_relu_15,"ax",@progbits
	.sectionflags	@"SHF_BARRIERS=1"
	.align	128
        .global         triton_poi_fused__native_batch_norm_legit_no_training_add_relu_15
        .type           triton_poi_fused__native_batch_norm_legit_no_training_add_relu_15,@function
        .size           triton_poi_fused__native_batch_norm_legit_no_training_add_relu_15,(.L_x_1 - triton_poi_fused__native_batch_norm_legit_no_training_add_relu_15)
        .other          triton_poi_fused__native_batch_norm_legit_no_training_add_relu_15,@"STO_CUDA_ENTRY STV_DEFAULT"
triton_poi_fused__native_batch_norm_legit_no_training_add_relu_15:
.text.triton_poi_fused__native_batch_norm_legit_no_training_add_relu_15:
[----:B------:R-:W0:Y:S01]  /*0000*/  LDC R1, c[0x0][0x28] ;  /* 0x00000a00ff017b82 */ /* 0x000e220000000800 */
[----:B------:R-:W1:Y:S07]  /*0010*/  S2R R2, SR_CTAID.X ;  /* 0x0000000000027919 */ /* 0x000e6e0000002500 */
[----:B------:R-:W2:Y:S01]  /*0020*/  LDC.64 R40, c[0x0][0x210] ;  /* 0x00008400ff287b82 */ /* 0x000ea20000000a00 */
[----:B------:R-:W-:Y:S02]  /*0030*/  CS2R R4, SRZ ;  /* 0x0000000000047805 */ /* 0x000fe4000001ff00 */
[----:B------:R-:W-:Y:S01]  /*0040*/  CS2R R6, SRZ ;  /* 0x0000000000067805 */ /* 0x000fe2000001ff00 */
[----:B------:R-:W3:Y:S01]  /*0050*/  S2R R42, SR_TID.X ;  /* 0x00000000002a7919 */ /* 0x000ee20000002100 */
[----:B------:R-:W-:-:S02]  /*0060*/  CS2R R8, SRZ ;  /* 0x0000000000087805 */ /* 0x000fc4000001ff00 */
[----:B------:R-:W-:Y:S01]  /*0070*/  CS2R R10, SRZ ;  /* 0x00000000000a7805 */ /* 0x000fe2000001ff00 */
[----:B------:R-:W-:Y:S01]  /*0080*/  ULDC.64 UR6, c[0x0][0x208] ;  /* 0x0000820000067ab9 */ /* 0x000fe20000000a00 */
[----:B------:R-:W4:Y:S01]  /*0090*/  S2R R0, SR_CTAID.Y ;  /* 0x0000000000007919 */ /* 0x000f220000002600 */
[----:B------:R-:W5:Y:S01]  /*00a0*/  LDC.64 R44, c[0x0][0x218] ;  /* 0x00008600ff2c7b82 */ /* 0x000f620000000a00 */
[----:B------:R-:W-:Y:S01]  /*00b0*/  CS2R R16, SRZ ;  /* 0x0000000000107805 */ /* 0x000fe2000001ff00 */
[----:B-1----:R-:W-:Y:S02]  /*00c0*/  IMAD.SHL.U32 R2, R2, 0x80, RZ ;  /* 0x0000008002027824 */ /* 0x002fe400078e00ff */
[----:B---3--:R-:W-:Y:S01]  /*00d0*/  IMAD.SHL.U32 R37, R42, 0x4, RZ ;  /* 0x000000042a257824 */ /* 0x008fe200078e00ff */
[----:B------:R-:W-:Y:S01]  /*00e0*/  SHF.R.U32.HI R23, RZ, 0x5, R42 ;  /* 0x00000005ff177819 */ /* 0x000fe2000001162a */
[----:B----4-:R-:W-:-:S03]  /*00f0*/  IMAD.SHL.U32 R0, R0, 0x20, RZ ;  /* 0x0000002000007824 */ /* 0x010fc600078e00ff */
[----:B------:R-:W-:Y:S02]  /*0100*/  LOP3.LUT R3, R2, 0x7c, R37, 0xf8, !PT ;  /* 0x0000007c02037812 */ /* 0x000fe400078ef825 */
[----:B------:R-:W-:Y:S02]  /*0110*/  SGXT.U32 R23, R23, 0x3 ;  /* 0x000000031717781a */ /* 0x000fe40000000000 */
[----:B------:R-:W-:Y:S02]  /*0120*/  ISETP.GE.AND P0, PT, R3, 0x80, PT ;  /* 0x000000800300780c */ /* 0x000fe40003f06270 */
[----:B------:R-:W-:Y:S02]  /*0130*/  LOP3.LUT R12, R0, R23, RZ, 0xfc, !PT ;  /* 0x00000017000c7212 */ /* 0x000fe400078efcff */
[----:B------:R-:W-:Y:S02]  /*0140*/  LOP3.LUT R14, R0, 0x8, R23, 0xfe, !PT ;  /* 0x00000008000e7812 */ /* 0x000fe400078efe17 */
[C---:B------:R-:W-:Y:S01]  /*0150*/  ISETP.LT.AND P1, PT, R12.reuse, 0x100, !P0 ;  /* 0x000001000c00780c */ /* 0x040fe20004721270 */
[--C-:B------:R-:W-:Y:S01]  /*0160*/  IMAD R27, R12, 0x80, R3.reuse ;  /* 0x000000800c1b7824 */ /* 0x100fe200078e0203 */
[C---:B------:R-:W-:Y:S01]  /*0170*/  ISETP.LT.AND P2, PT, R14.reuse, 0x100, !P0 ;  /* 0x000001000e00780c */ /* 0x040fe20004741270 */
[----:B------:R-:W-:Y:S01]  /*0180*/  IMAD R39, R14, 0x80, R3 ;  /* 0x000000800e277824 */ /* 0x000fe200078e0203 */
[----:B------:R-:W-:Y:S01]  /*0190*/  LOP3.LUT R24, R0, 0x18, R23, 0xfe, !PT ;  /* 0x0000001800187812 */ /* 0x000fe200078efe17 */
[----:B--2---:R-:W-:Y:S01]  /*01a0*/  IMAD.WIDE R12, R27, 0x4, R40 ;  /* 0x000000041b0c7825 */ /* 0x004fe200078e0228 */
[----:B------:R-:W-:-:S02]  /*01b0*/  LOP3.LUT R18, R0, 0x10, R23, 0xfe, !PT ;  /* 0x0000001000127812 */ /* 0x000fc400078efe17 */
[----:B------:R-:W-:Y:S01]  /*01c0*/  ISETP.LT.AND P4, PT, R24, 0x100, !P0 ;  /* 0x000001001800780c */ /* 0x000fe20004781270 */
[----:B------:R-:W-:Y:S01]  /*01d0*/  IMAD.WIDE R14, R39, 0x4, R40 ;  /* 0x00000004270e7825 */ /* 0x000fe200078e0228 */
[C---:B------:R-:W-:Y:S02]  /*01e0*/  LEA R43, R18.reuse, R3, 0x7 ;  /* 0x00000003122b7211 */ /* 0x040fe400078e38ff */
[----:B------:R-:W-:Y:S01]  /*01f0*/  ISETP.LT.AND P3, PT, R18, 0x100, !P0 ;  /* 0x000001001200780c */ /* 0x000fe20004761270 */
[----:B------:R-:W-:Y:S01]  /*0200*/  IMAD R25, R24, 0x80, R3 ;  /* 0x0000008018197824 */ /* 0x000fe200078e0203 */
[----:B------:R1:W2:Y:S01]  /*0210*/  @P1 LDG.E.EL.128 R4, desc[UR6][R12.64] ;  /* 0x000000060c041981 */ /* 0x0002a2000c2e1d00 */
[--C-:B------:R-:W-:Y:S01]  /*0220*/  IMAD.WIDE R28, R43, 0x4, R40.reuse ;  /* 0x000000042b1c7825 */ /* 0x100fe200078e0228 */
[----:B------:R-:W-:Y:S02]  /*0230*/  CS2R R18, SRZ ;  /* 0x0000000000127805 */ /* 0x000fe4000001ff00 */
[----:B------:R3:W4:Y:S01]  /*0240*/  @P2 LDG.E.EL.128 R8, desc[UR6][R14.64] ;  /* 0x000000060e082981 */ /* 0x000722000c2e1d00 */
[----:B------:R-:W-:Y:S01]  /*0250*/  IMAD.WIDE R40, R25, 0x4, R40 ;  /* 0x0000000419287825 */ /* 0x000fe200078e0228 */
[----:B-1----:R-:W-:-:S02]  /*0260*/  CS2R R12, SRZ ;  /* 0x00000000000c7805 */ /* 0x002fc4000001ff00 */
[----:B------:R-:W-:Y:S02]  /*0270*/  CS2R R32, SRZ ;  /* 0x0000000000207805 */ /* 0x000fe4000001ff00 */
[----:B------:R-:W-:Y:S01]  /*0280*/  CS2R R34, SRZ ;  /* 0x0000000000227805 */ /* 0x000fe2000001ff00 */
[----:B-----5:R-:W-:Y:S01]  /*0290*/  IMAD.WIDE R38, R39, 0x4, R44 ;  /* 0x0000000427267825 */ /* 0x020fe200078e022c */
[----:B---3--:R-:W-:Y:S01]  /*02a0*/  CS2R R14, SRZ ;  /* 0x00000000000e7805 */ /* 0x008fe2000001ff00 */
[----:B------:R-:W3:Y:S01]  /*02b0*/  @P3 LDG.E.EL.128 R16, desc[UR6][R28.64] ;  /* 0x000000061c103981 */ /* 0x000ee2000c2e1d00 */
[----:B------:R-:W-:-:S03]  /*02c0*/  CS2R R30, SRZ ;  /* 0x00000000001e7805 */ /* 0x000fc6000001ff00 */
[----:B------:R-:W5:Y:S04]  /*02d0*/  @P2 LDG.E.EL.128 R32, desc[UR6][R38.64] ;  /* 0x0000000626202981 */ /* 0x000f68000c2e1d00 */
[----:B------:R1:W2:Y:S02]  /*02e0*/  @P4 LDG.E.EL.128 R12, desc[UR6][R40.64] ;  /* 0x00000006280c4981 */ /* 0x0002a4000c2e1d00 */
[----:B01----:R-:W0:Y:S01]  /*02f0*/  LDC.64 R40, c[0x0][0x220] ;  /* 0x00008800ff287b82 */ /* 0x003e220000000a00 */
[----:B------:R-:W-:Y:S01]  /*0300*/  CS2R R28, SRZ ;  /* 0x00000000001c7805 */ /* 0x000fe2000001ff00 */
[----:B------:R-:W-:Y:S01]  /*0310*/  IMAD.WIDE R38, R43, 0x4, R44 ;  /* 0x000000042b267825 */ /* 0x000fe200078e022c */
[----:B------:R-:W-:Y:S02]  /*0320*/  LOP3.LUT R0, R0, 0x1c, R37, 0xf8, !PT ;  /* 0x0000001c00007812 */ /* 0x000fe400078ef825 */
[----:B------:R-:W-:-:S02]  /*0330*/  CS2R R36, SRZ ;  /* 0x0000000000247805 */ /* 0x000fc4000001ff00 */
[----:B------:R1:W2:Y:S02]  /*0340*/  @P3 LDG.E.EL.128 R28, desc[UR6][R38.64] ;  /* 0x00000006261c3981 */ /* 0x0002a4000c2e1d00 */
[----:B-1----:R-:W-:Y:S01]  /*0350*/  CS2R R38, SRZ ;  /* 0x0000000000267805 */ /* 0x002fe2000001ff00 */
[----:B0-----:R-:W-:-:S05]  /*0360*/  IMAD.WIDE R40, R3, 0x4, R40 ;  /* 0x0000000403287825 */ /* 0x001fca00078e0228 */
[----:B------:R0:W5:Y:S02]  /*0370*/  @!P0 LDG.E.EL.128 R36, desc[UR6][R40.64] ;  /* 0x0000000628248981 */ /* 0x000164000c2e1d00 */
[----:B0-----:R-:W-:Y:S02]  /*0380*/  SHF.R.U32.HI R41, RZ, 0x3, R42 ;  /* 0x00000003ff297819 */ /* 0x001fe4000001162a */
[----:B------:R-:W0:Y:S01]  /*0390*/  LDC.64 R42, c[0x0][0x228] ;  /* 0x00008a00ff2a7b82 */ /* 0x000e220000000a00 */
[----:B------:R-:W-:Y:S02]  /*03a0*/  CS2R R20, SRZ ;  /* 0x0000000000147805 */ /* 0x000fe4000001ff00 */
[----:B------:R-:W-:Y:S01]  /*03b0*/  CS2R R22, SRZ ;  /* 0x0000000000167805 */ /* 0x000fe2000001ff00 */
[----:B------:R-:W-:-:S04]  /*03c0*/  IMAD.WIDE R26, R27, 0x4, R44 ;  /* 0x000000041b1a7825 */ /* 0x000fc800078e022c */
[----:B------:R-:W-:Y:S01]  /*03d0*/  IMAD.WIDE R44, R25, 0x4, R44 ;  /* 0x00000004192c7825 */ /* 0x000fe200078e022c */
[----:B------:R1:W3:Y:S01]  /*03e0*/  @P1 LDG.E.EL.128 R20, desc[UR6][R26.64] ;  /* 0x000000061a141981 */ /* 0x0002e2000c2e1d00 */
[----:B------:R-:W-:Y:S02]  /*03f0*/  CS2R R24, SRZ ;  /* 0x0000000000187805 */ /* 0x000fe4000001ff00 */
[----:B------:R-:W-:Y:S02]  /*0400*/  SGXT.U32 R41, R41, 0x5 ;  /* 0x000000052929781a */ /* 0x000fe40000000000 */
[----:B-1----:R-:W-:Y:S02]  /*0410*/  CS2R R26, SRZ ;  /* 0x00000000001a7805 */ /* 0x002fe4000001ff00 */
[----:B------:R-:W-:Y:S02]  /*0420*/  LOP3.LUT R2, R41, R2, RZ, 0xfc, !PT ;  /* 0x0000000229027212 */ /* 0x000fe400078efcff */
[----:B------:R-:W-:-:S02]  /*0430*/  CS2R R40, SRZ ;  /* 0x0000000000287805 */ /* 0x000fc4000001ff00 */
[----:B------:R0:W4:Y:S02]  /*0440*/  @P4 LDG.E.EL.128 R24, desc[UR6][R44.64] ;  /* 0x000000062c184981 */ /* 0x000124000c2e1d00 */
[----:B0-----:R-:W-:Y:S01]  /*0450*/  IMAD.WIDE R44, R3, 0x4, R42 ;  /* 0x00000004032c7825 */ /* 0x001fe200078e022a */
[----:B------:R-:W-:-:S06]  /*0460*/  CS2R R42, SRZ ;  /* 0x00000000002a7805 */ /* 0x000fcc000001ff00 */
[----:B------:R-:W4:Y:S01]  /*0470*/  @!P0 LDG.E.EL.128 R40, desc[UR6][R44.64] ;  /* 0x000000062c288981 */ /* 0x000f22000c2e1d00 */
[C---:B-----5:R-:W-:Y:S01]  /*0480*/  FADD R34, -R38.reuse, R34 ;  /* 0x0000002226227221 */ /* 0x060fe20000000100 */
[C---:B--2---:R-:W-:Y:S01]  /*0490*/  FADD R30, -R38.reuse, R30 ;  /* 0x0000001e261e7221 */ /* 0x044fe20000000100 */
[C---:B---3--:R-:W-:Y:S01]  /*04a0*/  FADD R22, -R38.reuse, R22 ;  /* 0x0000001626167221 */ /* 0x048fe20000000100 */
[----:B----4-:R-:W-:Y:S01]  /*04b0*/  FADD R26, -R38, R26 ;  /* 0x0000001a261a7221 */ /* 0x010fe20000000100 */
[----:B------:R-:W-:-:S04]  /*04c0*/  FADD R40, R40, 9.9999997473787516356e-06 ;  /* 0x3727c5ac28287421 */ /* 0x000fc80000000000 */
[----:B------:R-:W0:Y:S01]  /*04d0*/  MUFU.SQRT R38, R40 ;  /* 0x0000002800267308 */ /* 0x000e220000002000 */
[----:B------:R-:W-:-:S07]  /*04e0*/  FADD R41, R41, 9.9999997473787516356e-06 ;  /* 0x3727c5ac29297421 */ /* 0x000fce0000000000 */
[----:B------:R-:W1:Y:S01]  /*04f0*/  MUFU.SQRT R40, R41 ;  /* 0x0000002900287308 */ /* 0x000e620000002000 */
[----:B------:R-:W-:Y:S01]  /*0500*/  FADD R42, R42, 9.9999997473787516356e-06 ;  /* 0x3727c5ac2a2a7421 */ /* 0x000fe20000000000 */
[C---:B0-----:R-:W-:Y:S02]  /*0510*/  FSETP.GT.AND P4, PT, R38.reuse, 8.50705917302346158658e+37, PT ;  /* 0x7e8000002600780b */ /* 0x041fe40003f84000 */
[----:B------:R-:W-:-:S04]  /*0520*/  FSETP.GEU.AND P5, PT, R38, 1.175494350822287508e-38, PT ;  /* 0x008000002600780b */ /* 0x000fc80003fae000 */
[----:B------:R-:W0:Y:S01]  /*0530*/  MUFU.SQRT R41, R42 ;  /* 0x0000002a00297308 */ /* 0x000e220000002000 */
[C---:B-1----:R-:W-:Y:S02]  /*0540*/  FSETP.GT.AND P1, PT, R40.reuse, 8.50705917302346158658e+37, PT ;  /* 0x7e8000002800780b */ /* 0x042fe40003f24000 */
[----:B------:R-:W-:-:S04]  /*0550*/  FSETP.GEU.AND P2, PT, R40, 1.175494350822287508e-38, PT ;  /* 0x008000002800780b */ /* 0x000fc80003f4e000 */
[----:B------:R-:W-:Y:S01]  /*0560*/  @P4 FMUL R38, R38, 0.25 ;  /* 0x3e80000026264820 */ /* 0x000fe20000400000 */
[C---:B------:R-:W-:Y:S01]  /*0570*/  FADD R33, -R37.reuse, R33 ;  /* 0x0000002125217221 */ /* 0x040fe20000000100 */
[C---:B------:R-:W-:Y:S02]  /*0580*/  FADD R29, -R37.reuse, R29 ;  /* 0x0000001d251d7221 */ /* 0x040fe40000000100 */
[----:B------:R-:W-:Y:S01]  /*0590*/  @!P5 FMUL R38, R38, 16777216 ;  /* 0x4b8000002626d820 */ /* 0x000fe20000400000 */
[C---:B------:R-:W-:Y:S01]  /*05a0*/  FADD R25, -R37.reuse, R25 ;  /* 0x0000001925197221 */ /* 0x040fe20000000100 */
[----:B------:R-:W-:Y:S01]  /*05b0*/  FADD R21, -R37, R21 ;  /* 0x0000001525157221 */ /* 0x000fe20000000100 */
[----:B------:R-:W-:Y:S01]  /*05c0*/  FADD R37, -R36, R32 ;  /* 0x0000002024257221 */ /* 0x000fe20000000100 */
[----:B------:R-:W-:Y:S01]  /*05d0*/  IMAD.MOV.U32 R32, RZ, RZ, 0x3e800000 ;  /* 0x3e800000ff207424 */ /* 0x000fe200078e00ff */
[----:B0-----:R-:W-:Y:S01]  /*05e0*/  FSETP.GT.AND P3, PT, R41, 8.50705917302346158658e+37, PT ;  /* 0x7e8000002900780b */ /* 0x001fe20003f64000 */
[----:B------:R-:W0:Y:S01]  /*05f0*/  MUFU.RCP R38, R38 ;  /* 0x0000002600267308 */ /* 0x000e220000001000 */
[----:B------:R-:W-:-:S02]  /*0600*/  @P1 FMUL R40, R40, 0.25 ;  /* 0x3e80000028281820 */ /* 0x000fc40000400000 */
[----:B------:R-:W-:Y:S02]  /*0610*/  FSEL R45, R32, 1, P4 ;  /* 0x3f800000202d7808 */ /* 0x000fe40002000000 */
[----:B------:R-:W-:Y:S01]  /*0620*/  FSETP.GEU.AND P4, PT, R41, 1.175494350822287508e-38, PT ;  /* 0x008000002900780b */ /* 0x000fe20003f8e000 */
[----:B------:R-:W-:Y:S02]  /*0630*/  @!P2 FMUL R40, R40, 16777216 ;  /* 0x4b8000002828a820 */ /* 0x000fe40000400000 */
[----:B------:R-:W-:Y:S02]  /*0640*/  @!P5 FMUL R45, R45, 16777216 ;  /* 0x4b8000002d2dd820 */ /* 0x000fe40000400000 */
[----:B------:R-:W1:Y:S02]  /*0650*/  MUFU.RCP R42, R40 ;  /* 0x00000028002a7308 */ /* 0x000e640000001000 */
[----:B------:R-:W-:Y:S01]  /*0660*/  @P3 FMUL R41, R41, 0.25 ;  /* 0x3e80000029293820 */ /* 0x000fe20000400000 */
[C---:B------:R-:W-:Y:S01]  /*0670*/  FADD R35, -R39.reuse, R35 ;  /* 0x0000002327237221 */ /* 0x040fe20000000100 */
[----:B0-----:R-:W-:Y:S01]  /*0680*/  FMUL R38, R38, R45 ;  /* 0x0000002d26267220 */ /* 0x001fe20000400000 */
[----:B------:R-:W-:Y:S01]  /*0690*/  FSEL R45, R32, 1, P1 ;  /* 0x3f800000202d7808 */ /* 0x000fe20000800000 */
[C---:B------:R-:W-:Y:S01]  /*06a0*/  FADD R31, -R39.reuse, R31 ;  /* 0x0000001f271f7221 */ /* 0x040fe20000000100 */
[----:B------:R-:W-:Y:S01]  /*06b0*/  FADD R27, -R39, R27 ;  /* 0x0000001b271b7221 */ /* 0x000fe20000000100 */
[----:B------:R-:W-:Y:S01]  /*06c0*/  @!P4 FMUL R41, R41, 16777216 ;  /* 0x4b8000002929c820 */ /* 0x000fe20000400000 */
[----:B------:R-:W-:Y:S01]  /*06d0*/  FADD R39, -R39, R23 ;  /* 0x0000001727277221 */ /* 0x000fe20000000100 */
[C---:B------:R-:W-:Y:S01]  /*06e0*/  FADD R23, -R36.reuse, R28 ;  /* 0x0000001c24177221 */ /* 0x040fe20000000100 */
[----:B------:R-:W-:Y:S01]  /*06f0*/  FADD R28, -R36, R20 ;  /* 0x00000014241c7221 */ /* 0x000fe20000000100 */
[----:B------:R-:W-:Y:S01]  /*0700*/  @!P2 FMUL R45, R45, 16777216 ;  /* 0x4b8000002d2da820 */ /* 0x000fe20000400000 */
[----:B------:R-:W0:Y:S01]  /*0710*/  MUFU.RCP R20, R41 ;  /* 0x0000002900147308 */ /* 0x000e220000001000 */
[----:B------:R-:W-:-:S02]  /*0720*/  FADD R43, R43, 9.9999997473787516356e-06 ;  /* 0x3727c5ac2b2b7421 */ /* 0x000fc40000000000 */
[----:B-1----:R-:W-:Y:S01]  /*0730*/  FMUL R42, R42, R45 ;  /* 0x0000002d2a2a7220 */ /* 0x002fe20000400000 */
[----:B------:R-:W-:-:S04]  /*0740*/  FSEL R45, R32, 1, P3 ;  /* 0x3f800000202d7808 */ /* 0x000fc80001800000 */
[----:B------:R-:W1:Y:S01]  /*0750*/  MUFU.SQRT R43, R43 ;  /* 0x0000002b002b7308 */ /* 0x000e620000002000 */
[----:B------:R-:W-:-:S04]  /*0760*/  @!P4 FMUL R45, R45, 16777216 ;  /* 0x4b8000002d2dc820 */ /* 0x000fc80000400000 */
[----:B0-----:R-:W-:Y:S02]  /*0770*/  FMUL R20, R20, R45 ;  /* 0x0000002d14147220 */ /* 0x001fe40000400000 */
[----:B------:R-:W0:Y:S01]  /*0780*/  LDC.64 R44, c[0x0][0x230] ;  /* 0x00008c00ff2c7b82 */ /* 0x000e220000000a00 */
[C---:B-1----:R-:W-:Y:S02]  /*0790*/  FSETP.GT.AND P5, PT, R43.reuse, 8.50705917302346158658e+37, PT ;  /* 0x7e8000002b00780b */ /* 0x042fe40003fa4000 */
[C---:B------:R-:W-:Y:S01]  /*07a0*/  FSETP.GEU.AND P6, PT, R43.reuse, 1.175494350822287508e-38, PT ;  /* 0x008000002b00780b */ /* 0x040fe20003fce000 */
[----:B------:R-:W-:Y:S01]  /*07b0*/  FADD R24, -R36, R24 ;  /* 0x0000001824187221 */ /* 0x000fe20000000100 */
[C---:B------:R-:W-:Y:S01]  /*07c0*/  FMUL R28, R38.reuse, R28 ;  /* 0x0000001c261c7220 */ /* 0x040fe20000400000 */
[C---:B------:R-:W-:Y:S01]  /*07d0*/  FMUL R37, R38.reuse, R37 ;  /* 0x0000002526257220 */ /* 0x040fe20000400000 */
[C---:B------:R-:W-:Y:S01]  /*07e0*/  FMUL R36, R38.reuse, R23 ;  /* 0x0000001726247220 */ /* 0x040fe20000400000 */
[----:B------:R-:W-:Y:S01]  /*07f0*/  FMUL R24, R38, R24 ;  /* 0x0000001826187220 */ /* 0x000fe20000400000 */
        /* <DEDUP_REMOVED lines=8> */
[----:B------:R-:W-:Y:S01]  /*0880*/  @P5 FMUL R43, R43, 0.25 ;  /* 0x3e8000002b2b5820 */ /* 0x000fe20000400000 */
[----:B------:R-:W-:-:S02]  /*0890*/  CS2R R20, SRZ ;  /* 0x0000000000147805 */ /* 0x000fc4000001ff00 */
[----:B------:R-:W-:Y:S01]  /*08a0*/  CS2R R22, SRZ ;  /* 0x0000000000167805 */ /* 0x000fe2000001ff00 */
[----:B0-----:R-:W-:-:S04]  /*08b0*/  IMAD.WIDE R44, R3, 0x4, R44 ;  /* 0x00000004032c7825 */ /* 0x001fc800078e022c */
[----:B------:R-:W-:Y:S01]  /*08c0*/  @!P6 FMUL R43, R43, 16777216 ;  /* 0x4b8000002b2be820 */ /* 0x000fe20000400000 */
[----:B------:R0:W2:Y:S05]  /*08d0*/  @!P0 LDG.E.EL.128 R20, desc[UR6][R44.64] ;  /* 0x000000062c148981 */ /* 0x0000aa000c2e1d00 */
[----:B------:R-:W1:Y:S01]  /*08e0*/  MUFU.RCP R43, R43 ;  /* 0x0000002b002b7308 */ /* 0x000e620000001000 */
[----:B0-----:R-:W0:Y:S01]  /*08f0*/  LDC.64 R44, c[0x0][0x238] ;  /* 0x00008e00ff2c7b82 */ /* 0x001e220000000a00 */
[----:B------:R-:W-:-:S05]  /*0900*/  FSEL R32, R32, 1, P5 ;  /* 0x3f80000020207808 */ /* 0x000fca0002800000 */
[----:B------:R-:W-:-:S04]  /*0910*/  @!P6 FMUL R32, R32, 16777216 ;  /* 0x4b8000002020e820 */ /* 0x000fc80000400000 */
[----:B-1----:R-:W-:-:S04]  /*0920*/  FMUL R32, R43, R32 ;  /* 0x000000202b207220 */ /* 0x002fc80000400000 */
[C---:B------:R-:W-:Y:S01]  /*0930*/  FMUL R39, R32.reuse, R39 ;  /* 0x0000002720277220 */ /* 0x040fe20000400000 */
[C---:B------:R-:W-:Y:S01]  /*0940*/  FMUL R43, R32.reuse, R35 ;  /* 0x00000023202b7220 */ /* 0x040fe20000400000 */
[C---:B------:R-:W-:Y:S01]  /*0950*/  FMUL R31, R32.reuse, R31 ;  /* 0x0000001f201f7220 */ /* 0x040fe20000400000 */
[----:B------:R-:W-:Y:S01]  /*0960*/  FMUL R27, R32, R27 ;  /* 0x0000001b201b7220 */ /* 0x000fe20000400000 */
[----:B------:R-:W-:Y:S02]  /*0970*/  CS2R R32, SRZ ;  /* 0x0000000000207805 */ /* 0x000fe4000001ff00 */
[----:B------:R-:W-:Y:S01]  /*0980*/  CS2R R34, SRZ ;  /* 0x0000000000227805 */ /* 0x000fe2000001ff00 */
[----:B0-----:R-:W-:-:S05]  /*0990*/  IMAD.WIDE R44, R3, 0x4, R44 ;  /* 0x00000004032c7825 */ /* 0x001fca00078e022c */
[----:B------:R-:W2:Y:S01]  /*09a0*/  @!P0 LDG.E.EL.128 R32, desc[UR6][R44.64] ;  /* 0x000000062c208981 */ /* 0x000ea2000c2e1d00 */
[----:B------:R-:W0:Y:S01]  /*09b0*/  S2R R3, SR_TID.X ;  /* 0x0000000000037919 */ /* 0x000e220000002100 */
[----:B------:R-:W1:Y:S01]  /*09c0*/  S2UR UR5, SR_CgaCtaId ;  /* 0x00000000000579c3 */ /* 0x000e620000008800 */
[----:B------:R-:W-:Y:S02]  /*09d0*/  UMOV UR4, 0x400 ;  /* 0x0000040000047882 */ /* 0x000fe40000000000 */
[----:B-1----:R-:W-:Y:S01]  /*09e0*/  UPRMT UR4, UR5, 0x654, UR4 ;  /* 0x0000065405047896 */ /* 0x002fe20008000004 */
[-CC-:B--2---:R-:W-:Y:S01]  /*09f0*/  FFMA R27, R27, R23.reuse, R35.reuse ;  /* 0x000000171b1b7223 */ /* 0x184fe20000000023 */
[-CC-:B------:R-:W-:Y:S01]  /*0a00*/  FFMA R31, R31, R23.reuse, R35.reuse ;  /* 0x000000171f1f7223 */ /* 0x180fe20000000023 */
[-CC-:B------:R-:W-:Y:S01]  /*0a10*/  FFMA R43, R43, R23.reuse, R35.reuse ;  /* 0x000000172b2b7223 */ /* 0x180fe20000000023 */
[----:B------:R-:W-:Y:S01]  /*0a20*/  FFMA R39, R39, R23, R35 ;  /* 0x0000001727277223 */ /* 0x000fe20000000023 */
[----:B------:R-:W-:Y:S01]  /*0a30*/  FFMA R35, R30, R22, R34 ;  /* 0x000000161e237223 */ /* 0x000fe20000000022 */
[----:B0-----:R-:W-:-:S02]  /*0a40*/  IMAD.SHL.U32 R30, R3, 0x80, RZ ;  /* 0x00000080031e7824 */ /* 0x001fc400078e00ff */
[-CC-:B------:R-:W-:Y:S01]  /*0a50*/  FFMA R23, R26, R22.reuse, R34.reuse ;  /* 0x000000161a177223 */ /* 0x180fe20000000022 */
[-C--:B------:R-:W-:Y:S01]  /*0a60*/  FFMA R26, R29, R21.reuse, R33 ;  /* 0x000000151d1a7223 */ /* 0x080fe20000000021 */
[-CC-:B------:R-:W-:Y:S01]  /*0a70*/  FFMA R42, R42, R22.reuse, R34.reuse ;  /* 0x000000162a2a7223 */ /* 0x180fe20000000022 */
[----:B------:R-:W-:Y:S01]  /*0a80*/  FFMA R41, R41, R22, R34 ;  /* 0x0000001629297223 */ /* 0x000fe20000000022 */
[----:B------:R-:W-:Y:S01]  /*0a90*/  SHF.R.U32.HI R29, RZ, 0x5, R3 ;  /* 0x00000005ff1d7819 */ /* 0x000fe20000011603 */
[-CC-:B------:R-:W-:Y:S01]  /*0aa0*/  FFMA R22, R25, R21.reuse, R33.reuse ;  /* 0x0000001519167223 */ /* 0x180fe20000000021 */
[-CC-:B------:R-:W-:Y:S01]  /*0ab0*/  FFMA R40, R40, R21.reuse, R33.reuse ;  /* 0x0000001528287223 */ /* 0x180fe20000000021 */
[----:B------:R-:W-:Y:S01]  /*0ac0*/  FFMA R38, R38, R21, R33 ;  /* 0x0000001526267223 */ /* 0x000fe20000000021 */
[----:B------:R-:W-:Y:S01]  /*0ad0*/  LOP3.LUT R30, R30, 0xf80, RZ, 0xc0, !PT ;  /* 0x00000f801e1e7812 */ /* 0x000fe200078ec0ff */
[-CC-:B------:R-:W-:Y:S01]  /*0ae0*/  FFMA R33, R28, R20.reuse, R32.reuse ;  /* 0x000000141c217223 */ /* 0x180fe20000000020 */
[----:B------:R-:W-:Y:S01]  /*0af0*/  SGXT.U32 R29, R29, 0x3 ;  /* 0x000000031d1d781a */ /* 0x000fe20000000000 */
[-CC-:B------:R-:W-:Y:S01]  /*0b00*/  FFMA R21, R24, R20.reuse, R32.reuse ;  /* 0x0000001418157223 */ /* 0x180fe20000000020 */
[-CC-:B------:R-:W-:Y:S01]  /*0b10*/  FFMA R25, R36, R20.reuse, R32.reuse ;  /* 0x0000001424197223 */ /* 0x180fe20000000020 */
[----:B------:R-:W-:Y:S01]  /*0b20*/  FFMA R37, R37, R20, R32 ;  /* 0x0000001425257223 */ /* 0x000fe20000000020 */
[----:B------:R-:W-:-:S02]  /*0b30*/  LOP3.LUT R20, R30, 0x20, RZ, 0xfc, !PT ;  /* 0x000000201e147812 */ /* 0x000fc400078efcff */
[----:B------:R-:W-:Y:S02]  /*0b40*/  LOP3.LUT R24, R30, 0x40, RZ, 0xfc, !PT ;  /* 0x000000401e187812 */ /* 0x000fe400078efcff */
[C---:B------:R-:W-:Y:S01]  /*0b50*/  FSETP.GEU.AND P3, PT, R38.reuse, -R5, PT ;  /* 0x800000052600720b */ /* 0x040fe20003f6e000 */
[----:B------:R-:W-:Y:S01]  /*0b60*/  FADD R38, R38, R5 ;  /* 0x0000000526267221 */ /* 0x000fe20000000000 */
[C---:B------:R-:W-:Y:S02]  /*0b70*/  LOP3.LUT R32, R30.reuse, 0x60, RZ, 0xfc, !PT ;  /* 0x000000601e207812 */ /* 0x040fe400078efcff */
[C---:B------:R-:W-:Y:S01]  /*0b80*/  FSETP.GEU.AND P2, PT, R33.reuse, -R4, PT ;  /* 0x800000042100720b */ /* 0x040fe20003f4e000 */
[----:B------:R-:W-:Y:S01]  /*0b90*/  FADD R4, R33, R4 ;  /* 0x0000000421047221 */ /* 0x000fe20000000000 */
[C---:B------:R-:W-:Y:S02]  /*0ba0*/  LOP3.LUT R29, R30.reuse, R29, RZ, 0xfc, !PT ;  /* 0x0000001d1e1d7212 */ /* 0x040fe400078efcff */
[----:B------:R-:W-:-:S02]  /*0bb0*/  LEA.HI R28, R30, UR4, RZ, 0x1f ;  /* 0x000000041e1c7c11 */ /* 0x000fc4000f8ff8ff */
[C---:B------:R-:W-:Y:S01]  /*0bc0*/  FSETP.GEU.AND P4, PT, R41.reuse, -R6, PT ;  /* 0x800000062900720b */ /* 0x040fe20003f8e000 */
[----:B------:R-:W-:Y:S01]  /*0bd0*/  FADD R6, R41, R6 ;  /* 0x0000000629067221 */ /* 0x000fe20000000000 */
[----:B------:R-:W-:Y:S02]  /*0be0*/  LEA.HI R20, R20, UR4, RZ, 0x1f ;  /* 0x0000000414147c11 */ /* 0x000fe4000f8ff8ff */
[----:B------:R-:W-:Y:S02]  /*0bf0*/  LEA.HI R30, R24, UR4, RZ, 0x1f ;  /* 0x00000004181e7c11 */ /* 0x000fe4000f8ff8ff */
[C---:B------:R-:W-:Y:S01]  /*0c00*/  FSETP.GEU.AND P5, PT, R39.reuse, -R7, PT ;  /* 0x800000072700720b */ /* 0x040fe20003fae000 */
[----:B------:R-:W-:Y:S01]  /*0c10*/  FADD R39, R39, R7 ;  /* 0x0000000727277221 */ /* 0x000fe20000000000 */
[C---:B------:R-:W-:Y:S01]  /*0c20*/  FSETP.GEU.AND P0, PT, R40.reuse, -R9, PT ;  /* 0x800000092800720b */ /* 0x040fe20003f0e000 */
[----:B------:R-:W-:Y:S01]  /*0c30*/  FADD R9, R40, R9 ;  /* 0x0000000928097221 */ /* 0x000fe20000000000 */
[----:B------:R-:W-:-:S02]  /*0c40*/  LEA.HI R32, R32, UR4, RZ, 0x1f ;  /* 0x0000000420207c11 */ /* 0x000fc4000f8ff8ff */
[C---:B------:R-:W-:Y:S01]  /*0c50*/  FSETP.GEU.AND P6, PT, R37.reuse, -R8, PT ;  /* 0x800000082500720b */ /* 0x040fe20003fce000 */
[----:B------:R-:W-:Y:S01]  /*0c60*/  FADD R8, R37, R8 ;  /* 0x0000000825087221 */ /* 0x000fe20000000000 */
[----:B------:R-:W-:Y:S01]  /*0c70*/  FSEL R7, R38, RZ, P3 ;  /* 0x000000ff26077208 */ /* 0x000fe20001800000 */
[----:B------:R-:W-:Y:S01]  /*0c80*/  IMAD R28, R29, 0x4, R28 ;  /* 0x000000041d1c7824 */ /* 0x000fe200078e021c */
[C---:B------:R-:W-:Y:S01]  /*0c90*/  FSETP.GEU.AND P1, PT, R42.reuse, -R10, PT ;  /* 0x8000000a2a00720b */ /* 0x040fe20003f2e000 */
[----:B------:R-:W-:Y:S01]  /*0ca0*/  FADD R10, R42, R10 ;  /* 0x0000000a2a0a7221 */ /* 0x000fe20000000000 */
[----:B------:R-:W-:Y:S02]  /*0cb0*/  FSEL R5, R4, RZ, P2 ;  /* 0x000000ff04057208 */ /* 0x000fe40001000000 */
[C---:B------:R-:W-:Y:S01]  /*0cc0*/  FSETP.GEU.AND P3, PT, R25.reuse, -R16, PT ;  /* 0x800000101900720b */ /* 0x040fe20003f6e000 */
[----:B------:R-:W-:Y:S01]  /*0cd0*/  FADD R16, R25, R16 ;  /* 0x0000001019107221 */ /* 0x000fe20000000000 */
[C---:B------:R-:W-:Y:S01]  /*0ce0*/  LEA R24, R29.reuse, R20, 0x2 ;  /* 0x000000141d187211 */ /* 0x040fe200078e10ff */
[----:B------:R-:W-:Y:S01]  /*0cf0*/  IMAD R20, R29, 0x4, R30 ;  /* 0x000000041d147824 */ /* 0x000fe200078e021e */
[C---:B------:R-:W-:Y:S01]  /*0d00*/  FSETP.GEU.AND P2, PT, R43.reuse, -R11, PT ;  /* 0x8000000b2b00720b */ /* 0x040fe20003f4e000 */
[----:B------:R-:W-:Y:S01]  /*0d10*/  FADD R11, R43, R11 ;  /* 0x0000000b2b0b7221 */ /* 0x000fe20000000000 */
[----:B------:R-:W-:Y:S01]  /*0d20*/  FSEL R25, R6, RZ, P4 ;  /* 0x000000ff06197208 */ /* 0x000fe20002000000 */
[----:B------:R-:W-:Y:S01]  /*0d30*/  IMAD R29, R29, 0x4, R32 ;  /* 0x000000041d1d7824 */ /* 0x000fe200078e0220 */
[C---:B------:R-:W-:Y:S01]  /*0d40*/  FSETP.GEU.AND P4, PT, R26.reuse, -R17, PT ;  /* 0x800000111a00720b */ /* 0x040fe20003f8e000 */
[----:B------:R-:W-:Y:S01]  /*0d50*/  FADD R17, R26, R17 ;  /* 0x000000111a117221 */ /* 0x000fe20000000000 */
[----:B------:R-:W-:-:S02]  /*0d60*/  FSEL R4, R39, RZ, P5 ;  /* 0x000000ff27047208 */ /* 0x000fc40002800000 */
[----:B------:R-:W-:Y:S01]  /*0d70*/  FSEL R9, R9, RZ, P0 ;  /* 0x000000ff09097208 */ /* 0x000fe20000000000 */
[----:B------:R0:W-:Y:S01]  /*0d80*/  STS [R28], R5 ;  /* 0x000000051c007388 */ /* 0x0001e20000000800 */
[----:B------:R-:W-:Y:S02]  /*0d90*/  FSEL R33, R8, RZ, P6 ;  /* 0x000000ff08217208 */ /* 0x000fe40003000000 */
[C---:B------:R-:W-:Y:S01]  /*0da0*/  FSETP.GEU.AND P0, PT, R21.reuse, -R12, PT ;  /* 0x8000000c1500720b */ /* 0x040fe20003f0e000 */
[----:B------:R-:W-:Y:S01]  /*0db0*/  FADD R12, R21, R12 ;  /* 0x0000000c150c7221 */ /* 0x000fe20000000000 */
[C---:B------:R-:W-:Y:S01]  /*0dc0*/  FSETP.GEU.AND P5, PT, R35.reuse, -R18, PT ;  /* 0x800000122300720b */ /* 0x040fe20003fae000 */
[----:B------:R-:W-:Y:S01]  /*0dd0*/  FADD R18, R35, R18 ;  /* 0x0000001223127221 */ /* 0x000fe20000000000 */
[C---:B------:R-:W-:Y:S01]  /*0de0*/  FSETP.GEU.AND P6, PT, R31.reuse, -R19, PT ;  /* 0x800000131f00720b */ /* 0x040fe20003fce000 */
[----:B------:R-:W-:Y:S01]  /*0df0*/  STS [R24+0x80], R7 ;  /* 0x0000800718007388 */ /* 0x000fe20000000800 */
[----:B------:R-:W-:Y:S01]  /*0e00*/  FSEL R21, R10, RZ, P1 ;  /* 0x000000ff0a157208 */ /* 0x000fe20000800000 */
[----:B------:R-:W-:Y:S01]  /*0e10*/  FADD R19, R31, R19 ;  /* 0x000000131f137221 */ /* 0x000fe20000000000 */
[----:B------:R-:W-:Y:S01]  /*0e20*/  FSEL R6, R11, RZ, P2 ;  /* 0x000000ff0b067208 */ /* 0x000fe20001000000 */
[----:B------:R-:W-:Y:S01]  /*0e30*/  STS [R20+0x100], R25 ;  /* 0x0001001914007388 */ /* 0x000fe20000000800 */
[C---:B------:R-:W-:Y:S01]  /*0e40*/  FSETP.GEU.AND P1, PT, R22.reuse, -R13, PT ;  /* 0x8000000d1600720b */ /* 0x040fe20003f2e000 */
        /* <DEDUP_REMOVED lines=11> */
[----:B------:R-:W-:-:S02]  /*0f00*/  FSEL R8, R19, RZ, P6 ;  /* 0x000000ff13087208 */ /* 0x000fc40003000000 */
[----:B0-----:R-:W-:Y:S01]  /*0f10*/  FSEL R5, R12, RZ, P0 ;  /* 0x000000ff0c057208 */ /* 0x001fe20000000000 */
[----:B------:R-:W-:Y:S01]  /*0f20*/  STS [R20+0x120], R21 ;  /* 0x0001201514007388 */ /* 0x000fe20000000800 */
[----:B------:R-:W-:Y:S01]  /*0f30*/  FSEL R13, R13, RZ, P1 ;  /* 0x000000ff0d0d7208 */ /* 0x000fe20000800000 */
[----:B------:R-:W-:Y:S01]  /*0f40*/  IMAD.SHL.U32 R16, R3, 0x4, RZ ;  /* 0x0000000403107824 */ /* 0x000fe200078e00ff */
[----:B------:R-:W-:Y:S01]  /*0f50*/  FSEL R22, R15, RZ, P3 ;  /* 0x000000ff0f167208 */ /* 0x000fe20001800000 */
[----:B------:R-:W-:Y:S01]  /*0f60*/  STS [R29+0x1a0], R6 ;  /* 0x0001a0061d007388 */ /* 0x000fe20000000800 */
[----:B------:R-:W0:Y:S03]  /*0f70*/  LDC.64 R18, c[0x0][0x240] ;  /* 0x00009000ff127b82 */ /* 0x000e260000000a00 */
[----:B------:R-:W-:Y:S04]  /*0f80*/  STS [R28+0x40], R11 ;  /* 0x0000400b1c007388 */ /* 0x000fe80000000800 */
[----:B------:R1:W-:Y:S04]  /*0f90*/  STS [R24+0xc0], R17 ;  /* 0x0000c01118007388 */ /* 0x0003e80000000800 */
[----:B------:R-:W-:Y:S01]  /*0fa0*/  STS [R20+0x140], R23 ;  /* 0x0001401714007388 */ /* 0x000fe20000000800 */
[----:B------:R-:W-:-:S03]  /*0fb0*/  LOP3.LUT R16, R16, 0x3fc, RZ, 0xc0, !PT ;  /* 0x000003fc10107812 */ /* 0x000fc600078ec0ff */
[----:B------:R-:W-:Y:S01]  /*0fc0*/  STS [R29+0x1c0], R8 ;  /* 0x0001c0081d007388 */ /* 0x000fe20000000800 */
[----:B-1----:R-:W-:-:S03]  /*0fd0*/  FSEL R17, R14, RZ, P2 ;  /* 0x000000ff0e117208 */ /* 0x002fc60001000000 */
[----:B------:R1:W-:Y:S04]  /*0fe0*/  STS [R28+0x60], R5 ;  /* 0x000060051c007388 */ /* 0x0003e80000000800 */
[----:B------:R2:W-:Y:S04]  /*0ff0*/  STS [R24+0xe0], R13 ;  /* 0x0000e00d18007388 */ /* 0x0005e80000000800 */
[----:B------:R3:W-:Y:S01]  /*1000*/  STS [R20+0x160], R17 ;  /* 0x0001601114007388 */ /* 0x0007e20000000800 */
[----:B------:R-:W-:-:S03]  /*1010*/  LOP3.LUT R4, R16, 0x400, RZ, 0xfc, !PT ;  /* 0x0000040010047812 */ /* 0x000fc600078efcff */
[----:B------:R-:W-:Y:S01]  /*1020*/  STS [R29+0x1e0], R22 ;  /* 0x0001e0161d007388 */ /* 0x000fe20000000800 */
[----:B------:R-:W-:Y:S01]  /*1030*/  LOP3.LUT R6, R16, 0x800, RZ, 0xfc, !PT ;  /* 0x0000080010067812 */ /* 0x000fe200078efcff */
[----:B------:R-:W-:Y:S01]  /*1040*/  IMAD.SHL.U32 R3, R3, 0x2, RZ ;  /* 0x0000000203037824 */ /* 0x000fe200078e00ff */
[----:B------:R-:W-:Y:S02]  /*1050*/  SHF.R.U32.HI R4, RZ, 0x1, R4 ;  /* 0x00000001ff047819 */ /* 0x000fe40000011604 */
[----:B------:R-:W-:Y:S02]  /*1060*/  SHF.R.U32.HI R6, RZ, 0x1, R6 ;  /* 0x00000001ff067819 */ /* 0x000fe40000011606 */
[----:B------:R-:W-:Y:S02]  /*1070*/  LOP3.LUT R3, R3, 0x1f0, RZ, 0xc0, !PT ;  /* 0x000001f003037812 */ /* 0x000fe400078ec0ff */
[----:B------:R-:W-:Y:S02]  /*1080*/  LOP3.LUT R4, R4, 0x3f0, RZ, 0xc0, !PT ;  /* 0x000003f004047812 */ /* 0x000fe400078ec0ff */
[----:B------:R-:W-:-:S02]  /*1090*/  LOP3.LUT R6, R6, 0x5f0, RZ, 0xc0, !PT ;  /* 0x000005f006067812 */ /* 0x000fc400078ec0ff */
[----:B------:R-:W-:Y:S01]  /*10a0*/  IADD3 R3, R3, UR4, RZ ;  /* 0x0000000403037c10 */ /* 0x000fe2000fffe0ff */
[----:B------:R-:W-:Y:S02]  /*10b0*/  VIADD R7, R4, UR4 ;  /* 0x0000000404077c36 */ /* 0x000fe40008000000 */
[----:B-1----:R-:W-:Y:S02]  /*10c0*/  VIADD R5, R6, UR4 ;  /* 0x0000000406057c36 */ /* 0x002fe40008000000 */
[C---:B------:R-:W-:Y:S02]  /*10d0*/  IMAD R4, R16.reuse, 0x4, R3 ;  /* 0x0000000410047824 */ /* 0x040fe400078e0203 */
[C---:B------:R-:W-:Y:S01]  /*10e0*/  IMAD R8, R16.reuse, 0x4, R7 ;  /* 0x0000000410087824 */ /* 0x040fe200078e0207 */
[----:B------:R-:W-:Y:S01]  /*10f0*/  BAR.SYNC.DEFER_BLOCKING 0x0 ;  /* 0x0000000000007b1d */ /* 0x000fe20000010000 */
[----:B------:R-:W-:Y:S02]  /*1100*/  LEA R12, R16, R5, 0x2 ;  /* 0x00000005100c7211 */ /* 0x000fe400078e10ff */
[----:B------:R-:W-:-:S02]  /*1110*/  SHF.R.S32.HI R3, RZ, 0x1f, R0 ;  /* 0x0000001fff037819 */ /* 0x000fc40000011400 */
[----:B------:R-:W-:Y:S02]  /*1120*/  SHF.R.S32.HI R21, RZ, 0x1f, R0 ;  /* 0x0000001fff157819 */ /* 0x000fe40000011400 */
[-C--:B------:R-:W-:Y:S02]  /*1130*/  LEA.HI R3, R3, R0.reuse, RZ, 0x6 ;  /* 0x0000000003037211 */ /* 0x080fe400078f30ff */
[----:B------:R-:W-:-:S03]  /*1140*/  LEA.HI R21, R21, R0, RZ, 0x6 ;  /* 0x0000000015157211 */ /* 0x000fc600078f30ff */
[----:B------:R-:W-:Y:S01]  /*1150*/  IMAD.SHL.U32 R3, R3, 0x80, RZ ;  /* 0x0000008003037824 */ /* 0x000fe200078e00ff */
[----:B------:R-:W1:Y:S04]  /*1160*/  LDS.128 R4, [R4] ;  /* 0x0000000004047984 */ /* 0x000e680000000c00 */
[----:B------:R-:W4:Y:S04]  /*1170*/  LDS.128 R8, [R8+0x1000] ;  /* 0x0010000008087984 */ /* 0x000f280000000c00 */
[----:B------:R-:W5:Y:S01]  /*1180*/  LDS.128 R12, [R12+0x2000] ;  /* 0x002000000c0c7984 */ /* 0x000f620000000c00 */
[----:B------:R-:W-:-:S02]  /*1190*/  LOP3.LUT R21, R21, 0xffffffc0, RZ, 0xc0, !PT ;  /* 0xffffffc015157812 */ /* 0x000fc400078ec0ff */
[----:B------:R-:W-:Y:S02]  /*11a0*/  LOP3.LUT R3, R3, 0xffffe000, RZ, 0xc0, !PT ;  /* 0xffffe00003037812 */ /* 0x000fe400078ec0ff */
[----:B------:R-:W-:Y:S02]  /*11b0*/  ISETP.GE.AND P0, PT, R0, 0x100, PT ;  /* 0x000001000000780c */ /* 0x000fe40003f06270 */
[----:B--2---:R-:W-:Y:S02]  /*11c0*/  IADD3 R24, R3, R0, -R21 ;  /* 0x0000000003187210 */ /* 0x004fe40007ffe815 */
[----:B------:R-:W-:Y:S02]  /*11d0*/  LOP3.LUT R0, R16, 0xc00, RZ, 0xfc, !PT ;  /* 0x00000c0010007812 */ /* 0x000fe400078efcff */
[C---:B---3--:R-:W-:Y:S02]  /*11e0*/  LOP3.LUT R17, R2.reuse, 0x20, RZ, 0xfc, !PT ;  /* 0x0000002002117812 */ /* 0x048fe400078efcff */
[----:B------:R-:W-:-:S02]  /*11f0*/  LOP3.LUT R3, R2, 0x40, RZ, 0xfc, !PT ;  /* 0x0000004002037812 */ /* 0x000fc400078efcff */
[----:B------:R-:W-:Y:S02]  /*1200*/  SHF.R.U32.HI R20, RZ, 0x1, R0 ;  /* 0x00000001ff147819 */ /* 0x000fe40000011600 */
[C---:B------:R-:W-:Y:S02]  /*1210*/  LOP3.LUT R0, R2.reuse, 0x60, RZ, 0xfc, !PT ;  /* 0x0000006002007812 */ /* 0x040fe400078efcff */
[C---:B------:R-:W-:Y:S02]  /*1220*/  ISETP.LT.AND P3, PT, R2.reuse, 0x80, !P0 ;  /* 0x000000800200780c */ /* 0x040fe40004761270 */
[----:B------:R-:W-:Y:S02]  /*1230*/  ISETP.LT.AND P2, PT, R17, 0x80, !P0 ;  /* 0x000000801100780c */ /* 0x000fe40004741270 */
[----:B------:R-:W-:Y:S01]  /*1240*/  ISETP.LT.AND P1, PT, R3, 0x80, !P0 ;  /* 0x000000800300780c */ /* 0x000fe20004721270 */
[--C-:B------:R-:W-:Y:S01]  /*1250*/  IMAD R21, R2, 0x40, R24.reuse ;  /* 0x0000004002157824 */ /* 0x100fe200078e0218 */
[----:B------:R-:W-:Y:S01]  /*1260*/  ISETP.LT.AND P0, PT, R0, 0x80, !P0 ;  /* 0x000000800000780c */ /* 0x000fe20004701270 */
[--C-:B------:R-:W-:Y:S01]  /*1270*/  IMAD R17, R17, 0x40, R24.reuse ;  /* 0x0000004011117824 */ /* 0x100fe200078e0218 */
[----:B------:R-:W-:Y:S01]  /*1280*/  LOP3.LUT R20, R20, 0x7f0, RZ, 0xc0, !PT ;  /* 0x000007f014147812 */ /* 0x000fe200078ec0ff */
[----:B------:R-:W-:-:S02]  /*1290*/  IMAD R23, R3, 0x40, R24 ;  /* 0x0000004003177824 */ /* 0x000fc400078e0218 */
[----:B0-----:R-:W-:Y:S01]  /*12a0*/  IMAD.WIDE R2, R21, 0x4, R18 ;  /* 0x0000000415027825 */ /* 0x001fe200078e0212 */
[----:B------:R-:W-:-:S03]  /*12b0*/  IADD3 R25, R20, UR4, RZ ;  /* 0x0000000414197c10 */ /* 0x000fc6000fffe0ff */
[--C-:B------:R-:W-:Y:S01]  /*12c0*/  IMAD.WIDE R20, R17, 0x4, R18.reuse ;  /* 0x0000000411147825 */ /* 0x100fe200078e0212 */
[----:B-1----:R0:W-:Y:S03]  /*12d0*/  @P3 STG.E.128 desc[UR6][R2.64], R4 ;  /* 0x0000000402003986 */ /* 0x0021e6000c101d06 */
[----:B------:R-:W-:Y:S01]  /*12e0*/  IMAD.WIDE R22, R23, 0x4, R18 ;  /* 0x0000000417167825 */ /* 0x000fe200078e0212 */
[----:B----4-:R0:W-:Y:S04]  /*12f0*/  @P2 STG.E.128 desc[UR6][R20.64], R8 ;  /* 0x0000000814002986 */ /* 0x0101e8000c101d06 */
[----:B-----5:R0:W-:Y:S01]  /*1300*/  @P1 STG.E.128 desc[UR6][R22.64], R12 ;  /* 0x0000000c16001986 */ /* 0x0201e2000c101d06 */
[----:B------:R-:W-:Y:S01]  /*1310*/  IMAD R25, R16, 0x4, R25 ;  /* 0x0000000410197824 */ /* 0x000fe200078e0219 */
[----:B0-----:R-:W-:Y:S06]  /*1320*/  @!P0 EXIT ;  /* 0x000000000000894d */ /* 0x001fec0003800000 */
[----:B0-----:R-:W0:Y:S01]  /*1330*/  LDS.128 R4, [R25+0x3000] ;  /* 0x0030000019047984 */ /* 0x001e220000000c00 */
[----:B------:R-:W-:-:S04]  /*1340*/  IMAD R3, R0, 0x40, R24 ;  /* 0x0000004000037824 */ /* 0x000fc800078e0218 */
[----:B------:R-:W-:-:S05]  /*1350*/  IMAD.WIDE R18, R3, 0x4, R18 ;  /* 0x0000000403127825 */ /* 0x000fca00078e0212 */
[----:B0-----:R-:W-:Y:S01]  /*1360*/  STG.E.128 desc[UR6][R18.64], R4 ;  /* 0x0000000412007986 */ /* 0x001fe2000c101d06 */
[----:B------:R-:W-:Y:S05]  /*1370*/  EXIT ;  /* 0x000000000000794d */ /* 0x000fea0003800000 */
.L_x_0:
[----:B------:R-:W-:-:S00]  /*1380*/  BRA `(.L_x_0) ;  /* 0xfffffffc00fc7947 */ /* 0x000fc0000383ffff */
[----:B------:R-:W-:-:S00]  /*1390*/  NOP ;  /* 0x0000000000007918 */ /* 0x000fc00000000000 */
        /* <DEDUP_REMOVED lines=14> */
.L_x_1:


//--------------------- .nv.global.init           --------------------------
	.section	.nv.global.init,"aw",@progbits
.nv.global.init:
	.type		_$_str,@object
	.size		_$_str,(_$_str_$_2 - _$_str)
_$_str:
        /*0000*/ 	.byte	0x5f, 0x5f, 0x43, 0x55, 0x44, 0x41, 0x5f, 0x46, 0x54, 0x5a, 0x00
	.type		_$_str_$_2,@object
	.size		_$_str_$_2,(.L_1 - _$_str_$_2)
_$_str_$_2:
        /*000b*/ 	.byte	0x5f, 0x5f, 0x43, 0x55, 0x44, 0x41, 0x5f, 0x50, 0x52, 0x45, 0x43, 0x5f, 0x53, 0x51, 0x52, 0x54
        /*001b*/ 	.byte	0x00
.L_1:


//--------------------- .nv.shared.triton_poi_fused__native_batch_norm_legit_no_training_add_relu_15 --------------------------
	.section	.nv.shared.triton_poi_fused__native_batch_norm_legit_no_training_add_relu_15,"aw",@nobits
	.sectionflags	@""
	.align	16
	.zero		1024


//--------------------- .nv.constant0.triton_poi_fused__native_batch_norm_legit_no_training_add_relu_15 --------------------------
	.section	.nv.constant0.triton_poi_fused__native_batch_norm_legit_no_training_add_relu_15,"a",@progbits
	.sectionflags	@""
	.align	4
.nv.constant0.triton_poi_fused__native_batch_norm_legit_no_training_add_relu_15:
	.zero		592
